	.headerflags	@"EF_CUDA_TEXMODE_UNIFIED EF_CUDA_64BIT_ADDRESS EF_CUDA_ACCELERATORS EF_CUDA_SM90 EF_CUDA_VIRTUAL_SM(EF_CUDA_SM90)"
	.elftype	@"ET_EXEC"


//--------------------- .nv.info                  --------------------------
	.section	.nv.info,"",@"SHT_CUDA_INFO"
	.align	4


	//----- nvinfo : EIATTR_REGCOUNT
	.align		4
        /*0000*/ 	.byte	0x04, 0x2f
        /*0002*/ 	.short	(.L_1 - .L_0)
	.align		4
.L_0:
        /*0004*/ 	.word	index@(triton_poi_fused__native_batch_norm_legit_no_training_add_mul_sigmoid_15)
        /*0008*/ 	.word	0x0000000e


	//----- nvinfo : EIATTR_MIN_STACK_SIZE
	.align		4
.L_1:
        /*000c*/ 	.byte	0x04, 0x12
        /*000e*/ 	.short	(.L_3 - .L_2)
	.align		4
.L_2:
        /*0010*/ 	.word	index@(triton_poi_fused__native_batch_norm_legit_no_training_add_mul_sigmoid_15)
        /*0014*/ 	.word	0x00000000


	//----- nvinfo : EIATTR_FRAME_SIZE
	.align		4
.L_3:
        /*0018*/ 	.byte	0x04, 0x11
        /*001a*/ 	.short	(.L_5 - .L_4)
	.align		4
.L_4:
        /*001c*/ 	.word	index@(triton_poi_fused__native_batch_norm_legit_no_training_add_mul_sigmoid_15)
        /*0020*/ 	.word	0x00000000


	//----- nvinfo : EIATTR_MIN_STACK_SIZE
	.align		4
.L_5:
        /*0024*/ 	.byte	0x04, 0x12
        /*0026*/ 	.short	(.L_7 - .L_6)
	.align		4
.L_6:
        /*0028*/ 	.word	index@(triton_poi_fused__native_batch_norm_legit_no_training_add_mul_sigmoid_15)
        /*002c*/ 	.word	0x00000000
.L_7:


//--------------------- .nv.info.triton_poi_fused__native_batch_norm_legit_no_training_add_mul_sigmoid_15 --------------------------
	.section	.nv.info.triton_poi_fused__native_batch_norm_legit_no_training_add_mul_sigmoid_15,"",@"SHT_CUDA_INFO"
	.sectionflags	@""
	.align	4


	//----- nvinfo : EIATTR_CUDA_API_VERSION
	.align		4
        /*0000*/ 	.byte	0x04, 0x37
        /*0002*/ 	.short	(.L_9 - .L_8)
.L_8:
        /*0004*/ 	.word	0x0000007c


	//----- nvinfo : EIATTR_KPARAM_INFO
	.align		4
.L_9:
        /*0008*/ 	.byte	0x04, 0x17
        /*000a*/ 	.short	(.L_11 - .L_10)
.L_10:
        /*000c*/ 	.word	0x00000000
        /*0010*/ 	.short	0x0003
        /*0012*/ 	.short	0x0018
        /*0014*/ 	.byte	0x00, 0xf0, 0x11, 0x00


	//----- nvinfo : EIATTR_KPARAM_INFO
	.align		4
.L_11:
        /*0018*/ 	.byte	0x04, 0x17
        /*001a*/ 	.short	(.L_13 - .L_12)
.L_12:
        /*001c*/ 	.word	0x00000000
        /*0020*/ 	.short	0x0002
        /*0022*/ 	.short	0x0010
        /*0024*/ 	.byte	0x00, 0xf4, 0x21, 0x00


	//----- nvinfo : EIATTR_KPARAM_INFO
	.align		4
.L_13:
        /*0028*/ 	.byte	0x04, 0x17
        /*002a*/ 	.short	(.L_15 - .L_14)
.L_14:
        /*002c*/ 	.word	0x00000000
        /*0030*/ 	.short	0x0001
        /*0032*/ 	.short	0x0008
        /*0034*/ 	.byte	0x00, 0xf4, 0x21, 0x00


	//----- nvinfo : EIATTR_KPARAM_INFO
	.align		4
.L_15:
        /*0038*/ 	.byte	0x04, 0x17
        /*003a*/ 	.short	(.L_17 - .L_16)
.L_16:
        /*003c*/ 	.word	0x00000000
        /*0040*/ 	.short	0x0000
        /*0042*/ 	.short	0x0000
        /*0044*/ 	.byte	0x00, 0xf4, 0x21, 0x00


	//----- nvinfo : EIATTR_SPARSE_MMA_MASK
	.align		4
.L_17:
        /*0048*/ 	.byte	0x03, 0x50
        /*004a*/ 	.short	0x0000


	//----- nvinfo : EIATTR_MAXREG_COUNT
	.align		4
        /*004c*/ 	.byte	0x03, 0x1b
        /*004e*/ 	.short	0x00ff


	//----- nvinfo : EIATTR_EXIT_INSTR_OFFSETS
	.align		4
        /*0050*/ 	.byte	0x04, 0x1c
        /*0052*/ 	.short	(.L_19 - .L_18)


	//   ....[0]....
.L_18:
        /*0054*/ 	.word	0x00000170


	//   ....[1]....
        /*0058*/ 	.word	0x00000190


	//----- nvinfo : EIATTR_REQNTID
	.align		4
.L_19:
        /*005c*/ 	.byte	0x04, 0x10
        /*005e*/ 	.short	(.L_21 - .L_20)
.L_20:
        /*0060*/ 	.word	0x00000080
        /*0064*/ 	.word	0x00000001
        /*0068*/ 	.word	0x00000001


	//----- nvinfo : EIATTR_CBANK_PARAM_SIZE
	.align		4
.L_21:
        /*006c*/ 	.byte	0x03, 0x19
        /*006e*/ 	.short	0x001c


	//----- nvinfo : EIATTR_PARAM_CBANK
	.align		4
        /*0070*/ 	.byte	0x04, 0x0a
        /*0072*/ 	.short	(.L_23 - .L_22)
	.align		4
.L_22:
        /*0074*/ 	.word	index@(.nv.constant0.triton_poi_fused__native_batch_norm_legit_no_training_add_mul_sigmoid_15)
        /*0078*/ 	.short	0x0210
        /*007a*/ 	.short	0x001c


	//----- nvinfo : EIATTR_SW_WAR
	.align		4
.L_23:
        /*007c*/ 	.byte	0x04, 0x36
        /*007e*/ 	.short	(.L_25 - .L_24)
.L_24:
        /*0080*/ 	.word	0x00000008
.L_25:


//--------------------- .nv.callgraph             --------------------------
	.section	.nv.callgraph,"",@"SHT_CUDA_CALLGRAPH"
	.align	4
	.sectionentsize	8
	.align		4
        /*0000*/ 	.word	0x00000000
	.align		4
        /*0004*/ 	.word	0xffffffff
	.align		4
        /*0008*/ 	.word	0x00000000
	.align		4
        /*000c*/ 	.word	0xfffffffe
	.align		4
        /*0010*/ 	.word	0x00000000
	.align		4
        /*0014*/ 	.word	0xfffffffd
	.align		4
        /*0018*/ 	.word	0x00000000
	.align		4
        /*001c*/ 	.word	0xfffffffc


//--------------------- .text.triton_poi_fused__native_batch_norm_legit_no_training_add_mul_sigmoid_15 --------------------------
	.section	.text.triton_poi_fused__native_batch_norm_legit_no_training_add_mul_sigmoid_15,"ax",@progbits
	.align	128
        .global         triton_poi_fused__native_batch_norm_legit_no_training_add_mul_sigmoid_15
        .type           triton_poi_fused__native_batch_norm_legit_no_training_add_mul_sigmoid_15,@function
        .size           triton_poi_fused__native_batch_norm_legit_no_training_add_mul_sigmoid_15,(.L_x_1 - triton_poi_fused__native_batch_norm_legit_no_training_add_mul_sigmoid_15)
        .other          triton_poi_fused__native_batch_norm_legit_no_training_add_mul_sigmoid_15,@"STO_CUDA_ENTRY STV_DEFAULT"
triton_poi_fused__native_batch_norm_legit_no_training_add_mul_sigmoid_15:
.text.triton_poi_fused__native_batch_norm_legit_no_training_add_mul_sigmoid_15:
[----:B------:R-:W0:Y:S02]  /*0000*/  LDC R1, c[0x0][0x28] ;  /* 0x00000a00ff017b82 */ /* 0x000e240000000800 */
[----:B------:R-:W1:Y:S01]  /*0010*/  S2R R0, SR_TID.X ;  /* 0x0000000000007919 */ /* 0x000e620000002100 */
[----:B------:R-:W2:Y:S01]  /*0020*/  LDC.64 R6, c[0x0][0x220] ;  /* 0x00008800ff067b82 */ /* 0x000ea20000000a00 */
[----:B------:R-:W-:Y:S01]  /*0030*/  ULDC.64 UR4, c[0x0][0x208] ;  /* 0x0000820000047ab9 */ /* 0x000fe20000000a00 */
[----:B------:R-:W3:Y:S06]  /*0040*/  S2R R9, SR_CTAID.X ;  /* 0x0000000000097919 */ /* 0x000eec0000002500 */
[----:B------:R-:W4:Y:S08]  /*0050*/  LDC.64 R2, c[0x0][0x210] ;  /* 0x00008400ff027b82 */ /* 0x000f300000000a00 */
[----:B------:R-:W5:Y:S01]  /*0060*/  LDC.64 R4, c[0x0][0x218] ;  /* 0x00008600ff047b82 */ /* 0x000f620000000a00 */
[----:B-1----:R-:W-:-:S02]  /*0070*/  LOP3.LUT R0, R0, 0x7f, RZ, 0xc0, !PT ;  /* 0x0000007f00007812 */ /* 0x002fc400078ec0ff */
[----:B---3--:R-:W-:-:S03]  /*0080*/  SHF.R.S32.HI R8, RZ, 0x18, R9 ;  /* 0x00000018ff087819 */ /* 0x008fc60000011409 */
[----:B------:R-:W-:Y:S01]  /*0090*/  IMAD R9, R9, 0x80, R0 ;  /* 0x0000008009097824 */ /* 0x000fe200078e0200 */
[----:B------:R-:W-:-:S03]  /*00a0*/  SGXT R0, R8, 0x1 ;  /* 0x000000010800781a */ /* 0x000fc60000000200 */
[C---:B--2---:R-:W-:Y:S01]  /*00b0*/  IMAD.WIDE R6, R9.reuse, 0x4, R6 ;  /* 0x0000000409067825 */ /* 0x044fe200078e0206 */
[C---:B------:R-:W-:Y:S02]  /*00c0*/  ISETP.GE.AND P0, PT, R9.reuse, 0xa00, PT ;  /* 0x00000a000900780c */ /* 0x040fe40003f06270 */
[----:B------:R-:W-:Y:S01]  /*00d0*/  LEA.HI R0, R0, R9, RZ, 0x4 ;  /* 0x0000000900007211 */ /* 0x000fe200078f20ff */
[----:B----4-:R-:W-:Y:S01]  /*00e0*/  IMAD.WIDE R2, R9, 0x4, R2 ;  /* 0x0000000409027825 */ /* 0x010fe200078e0202 */
[----:B------:R-:W-:Y:S02]  /*00f0*/  CS2R R8, SRZ ;  /* 0x0000000000087805 */ /* 0x000fe4000001ff00 */
[----:B------:R-:W-:Y:S01]  /*0100*/  SHF.R.S32.HI R11, RZ, 0x4, R0 ;  /* 0x00000004ff0b7819 */ /* 0x000fe20000011400 */
[----:B------:R-:W-:-:S04]  /*0110*/  IMAD.MOV.U32 R0, RZ, RZ, RZ ;  /* 0x000000ffff007224 */ /* 0x000fc800078e00ff */
[----:B-----5:R-:W-:Y:S02]  /*0120*/  IMAD.WIDE R4, R11, 0x4, R4 ;  /* 0x000000040b047825 */ /* 0x020fe400078e0204 */
[----:B------:R-:W2:Y:S04]  /*0130*/  @!P0 LDG.E R8, desc[UR4][R6.64] ;  /* 0x0000000406088981 */ /* 0x000ea8000c1e1900 */
[----:B------:R-:W2:Y:S04]  /*0140*/  @!P0 LDG.E R0, desc[UR4][R2.64] ;  /* 0x0000000402008981 */ /* 0x000ea8000c1e1900 */
[----:B------:R-:W2:Y:S02]  /*0150*/  @!P0 LDG.E.EL R9, desc[UR4][R4.64] ;  /* 0x0000000404098981 */ /* 0x000ea4000c2e1900 */
[----:B--2---:R-:W-:Y:S01]  /*0160*/  FFMA R9, R9, R0, R8 ;  /* 0x0000000009097223 */ /* 0x004fe20000000008 */
[----:B------:R-:W-:Y:S06]  /*0170*/  @P0 EXIT ;  /* 0x000000000000094d */ /* 0x000fec0003800000 */
[----:B------:R-:W-:Y:S01]  /*0180*/  STG.E desc[UR4][R2.64], R9 ;  /* 0x0000000902007986 */ /* 0x000fe2000c101904 */
[----:B------:R-:W-:Y:S05]  /*0190*/  EXIT ;  /* 0x000000000000794d */ /* 0x000fea0003800000 */
.L_x_0:
[----:B------:R-:W-:-:S00]  /*01a0*/  BRA `(.L_x_0) ;  /* 0xfffffffc00fc7947 */ /* 0x000fc0000383ffff */
[----:B------:R-:W-:-:S00]  /*01b0*/  NOP ;  /* 0x0000000000007918 */ /* 0x000fc00000000000 */
        /* <DEDUP_REMOVED lines=12> */
.L_x_1:


//--------------------- .nv.constant0.triton_poi_fused__native_batch_norm_legit_no_training_add_mul_sigmoid_15 --------------------------
	.section	.nv.constant0.triton_poi_fused__native_batch_norm_legit_no_training_add_mul_sigmoid_15,"a",@progbits
	.sectionflags	@""
	.align	4
.nv.constant0.triton_poi_fused__native_batch_norm_legit_no_training_add_mul_sigmoid_15:
	.zero		556
